//
// Generated by NVIDIA NVVM Compiler
//
// Compiler Build ID: CL-36424714
// Cuda compilation tools, release 13.0, V13.0.88
// Based on NVVM 20.0.0
//

.version 9.0
.target sm_100
.address_size 64

	// .globl	_Z13simple_kernelPf
.const .align 4 .b8 const_angle[1440];

.visible .entry _Z13simple_kernelPf(
	.param .u64 .ptr .align 1 _Z13simple_kernelPf_param_0
)
{
	.reg .b32 	%f<2>;
	.reg .b64 	%rd<3>;

	ld.param.u64 	%rd1, [_Z13simple_kernelPf_param_0];
	cvta.to.global.u64 	%rd2, %rd1;
	ld.const.f32 	%f1, [const_angle];
	st.global.f32 	[%rd2], %f1;
	ret;

}


// ===== COMPILED SASS (sm_100) =====

	.target	sm_100

	.elftype	@"ET_EXEC"


//--------------------- .note.nv.tkinfo           --------------------------
	.section	.note.nv.tkinfo,"",@"SHT_NOTE"
	.sectionflags	@"SHF_NOTE_NV_TKINFO"
	.tkinfo
        /*0018*/ 	.word	0x00000002
        /*0030*/ 	.string	""
        /*0030*/ 	.string	"ptxas"
        /*0030*/ 	.string	"Cuda compilation tools, release 13.0, V13.0.88"
        /*0030*/ 	.string	"Build cuda_13.0.r13.0/compiler.36424714_0"
        /*0030*/ 	.string	"-arch sm_100 -m 64 "



//--------------------- .note.nv.cuinfo           --------------------------
	.section	.note.nv.cuinfo,"",@"SHT_NOTE"
	.sectionflags	@"SHF_NOTE_NV_CUINFO"
        /*0018*/ 	.short	0x0002
        /*001a*/ 	.short	0x0064
        /*001c*/ 	.short	0x0082
	.zero		2


//--------------------- .nv.info                  --------------------------
	.section	.nv.info,"",@"SHT_CUDA_INFO"
	.align	4


	//----- nvinfo : EIATTR_REGCOUNT
	.align		4
        /*0000*/ 	.byte	0x04, 0x2f
        /*0002*/ 	.short	(.L_2 - .L_1)
	.align		4
.L_1:
        /*0004*/ 	.word	index@(_Z13simple_kernelPf)
        /*0008*/ 	.word	0x00000008


	//----- nvinfo : EIATTR_FRAME_SIZE
	.align		4
.L_2:
        /*000c*/ 	.byte	0x04, 0x11
        /*000e*/ 	.short	(.L_4 - .L_3)
	.align		4
.L_3:
        /*0010*/ 	.word	index@(_Z13simple_kernelPf)
        /*0014*/ 	.word	0x00000000


	//----- nvinfo : EIATTR_MIN_STACK_SIZE
	.align		4
.L_4:
        /*0018*/ 	.byte	0x04, 0x12
        /*001a*/ 	.short	(.L_6 - .L_5)
	.align		4
.L_5:
        /*001c*/ 	.word	index@(_Z13simple_kernelPf)
        /*0020*/ 	.word	0x00000000
.L_6:


//--------------------- .nv.compat                --------------------------
	.section	.nv.compat,"",@"SHT_CUDA_COMPAT_INFO"
	.align	4
        /*0000*/ 	.byte	0x02, 0x09, 0x00, 0x00, 0x02, 0x02, 0x01, 0x00, 0x02, 0x05, 0x05, 0x00, 0x03, 0x07, 0x01, 0x01
        /*0010*/ 	.byte	0x02, 0x03, 0x00, 0x00, 0x02, 0x06, 0x01, 0x00, 0x04, 0x0b, 0x08, 0x00, 0x09, 0x00, 0x00, 0x00
        /*0020*/ 	.byte	0x00, 0x00, 0x00, 0x00


//--------------------- .nv.info._Z13simple_kernelPf --------------------------
	.section	.nv.info._Z13simple_kernelPf,"",@"SHT_CUDA_INFO"
	.sectionflags	@""
	.align	4


	//----- nvinfo : EIATTR_CUDA_API_VERSION
	.align		4
        /*0000*/ 	.byte	0x04, 0x37
        /*0002*/ 	.short	(.L_8 - .L_7)
.L_7:
        /*0004*/ 	.word	0x00000082


	//----- nvinfo : EIATTR_KPARAM_INFO
	.align		4
.L_8:
        /*0008*/ 	.byte	0x04, 0x17
        /*000a*/ 	.short	(.L_10 - .L_9)
.L_9:
        /*000c*/ 	.word	0x00000000
        /*0010*/ 	.short	0x0000
        /*0012*/ 	.short	0x0000
        /*0014*/ 	.byte	0x00, 0xf5, 0x21, 0x00


	//----- nvinfo : EIATTR_SPARSE_MMA_MASK
	.align		4
.L_10:
        /*0018*/ 	.byte	0x03, 0x50
        /*001a*/ 	.short	0x0000


	//----- nvinfo : EIATTR_MAXREG_COUNT
	.align		4
        /*001c*/ 	.byte	0x03, 0x1b
        /*001e*/ 	.short	0x00ff


	//----- nvinfo : EIATTR_MERCURY_ISA_VERSION
	.align		4
        /*0020*/ 	.byte	0x03, 0x5f
        /*0022*/ 	.short	0x0101


	//----- nvinfo : EIATTR_VRC_CTA_INIT_COUNT
	.align		4
        /*0024*/ 	.byte	0x02, 0x4a
	.zero		1
	.zero		1


	//----- nvinfo : EIATTR_EXIT_INSTR_OFFSETS
	.align		4
        /*0028*/ 	.byte	0x04, 0x1c
        /*002a*/ 	.short	(.L_12 - .L_11)


	//   ....[0]....
.L_11:
        /*002c*/ 	.word	0x00000050


	//----- nvinfo : EIATTR_CBANK_PARAM_SIZE
	.align		4
.L_12:
        /*0030*/ 	.byte	0x03, 0x19
        /*0032*/ 	.short	0x0008


	//----- nvinfo : EIATTR_PARAM_CBANK
	.align		4
        /*0034*/ 	.byte	0x04, 0x0a
        /*0036*/ 	.short	(.L_14 - .L_13)
	.align		4
.L_13:
        /*0038*/ 	.word	index@(.nv.constant0._Z13simple_kernelPf)
        /*003c*/ 	.short	0x0380
        /*003e*/ 	.short	0x0008


	//----- nvinfo : EIATTR_SW_WAR
	.align		4
.L_14:
        /*0040*/ 	.byte	0x04, 0x36
        /*0042*/ 	.short	(.L_16 - .L_15)
.L_15:
        /*0044*/ 	.word	0x00000008
.L_16:


//--------------------- .nv.callgraph             --------------------------
	.section	.nv.callgraph,"",@"SHT_CUDA_CALLGRAPH"
	.align	4
	.sectionentsize	8
	.align		4
        /*0000*/ 	.word	0x00000000
	.align		4
        /*0004*/ 	.word	0xffffffff
	.align		4
        /*0008*/ 	.word	0x00000000
	.align		4
        /*000c*/ 	.word	0xfffffffe
	.align		4
        /*0010*/ 	.word	0x00000000
	.align		4
        /*0014*/ 	.word	0xfffffffd
	.align		4
        /*0018*/ 	.word	0x00000000
	.align		4
        /*001c*/ 	.word	0xfffffffc


//--------------------- .nv.constant3             --------------------------
	.section	.nv.constant3,"a",@progbits
	.align	4
.nv.constant3:
	.type		const_angle,@object
	.size		const_angle,(.L_0 - const_angle)
const_angle:
	.zero		1440
.L_0:


//--------------------- .text._Z13simple_kernelPf --------------------------
	.section	.text._Z13simple_kernelPf,"ax",@progbits
	.align	128
        .global         _Z13simple_kernelPf
        .type           _Z13simple_kernelPf,@function
        .size           _Z13simple_kernelPf,(.L_x_1 - _Z13simple_kernelPf)
        .other          _Z13simple_kernelPf,@"STO_CUDA_ENTRY STV_DEFAULT"
_Z13simple_kernelPf:
.text._Z13simple_kernelPf:
[----:B------:R-:W-:Y:S08]  /*0000*/  LDC R1, c[0x0][0x37c] ;  /* 0x0000df00ff017b82 */ /* 0x000ff00000000800 */
[----:B------:R-:W0:Y:S01]  /*0010*/  LDC R5, c[0x3][RZ] ;  /* 0x00c00000ff057b82 */ /* 0x000e220000000800 */
[----:B------:R-:W0:Y:S07]  /*0020*/  LDCU.64 UR4, c[0x0][0x358] ;  /* 0x00006b00ff0477ac */ /* 0x000e2e0008000a00 */
[----:B------:R-:W0:Y:S02]  /*0030*/  LDC.64 R2, c[0x0][0x380] ;  /* 0x0000e000ff027b82 */ /* 0x000e240000000a00 */
[----:B0-----:R-:W-:Y:S01]  /*0040*/  STG.E desc[UR4][R2.64], R5 ;  /* 0x0000000502007986 */ /* 0x001fe2000c101904 */
[----:B------:R-:W-:Y:S05]  /*0050*/  EXIT ;  /* 0x000000000000794d */ /* 0x000fea0003800000 */
.L_x_0:
[----:B------:R-:W-:-:S00]  /*0060*/  BRA `(.L_x_0) ;  /* 0xfffffffc00fc7947 */ /* 0x000fc0000383ffff */
[----:B------:R-:W-:-:S00]  /*0070*/  NOP ;  /* 0x0000000000007918 */ /* 0x000fc00000000000 */
        /* <DEDUP_REMOVED lines=8> */
.L_x_1:


//--------------------- .nv.shared.reserved.0     --------------------------
	.section	.nv.shared.reserved.0,"aw",@nobits
	.weak		__nv_reservedSMEM_offset_0_alias
	.size		__nv_reservedSMEM_offset_0_alias, 0, 64
	.other		__nv_reservedSMEM_offset_0_alias,@"STO_CUDA_RESERVED_SHARED STV_DEFAULT"
__nv_reservedSMEM_offset_0_alias:
	.zero		0
	.zero		64


//--------------------- .nv.constant0._Z13simple_kernelPf --------------------------
	.section	.nv.constant0._Z13simple_kernelPf,"a",@progbits
	.sectionflags	@""
	.align	4
.nv.constant0._Z13simple_kernelPf:
	.zero		904


//--------------------- SYMBOLS --------------------------

	.type		.nv.reservedSmem.offset0,@object
	.size		.nv.reservedSmem.offset0,0x4
